//
// Generated by NVIDIA NVVM Compiler
//
// Compiler Build ID: CL-36424714
// Cuda compilation tools, release 13.0, V13.0.88
// Based on NVVM 20.0.0
//

.version 9.0
.target sm_100
.address_size 64

	// .globl	_Z17convolutionSharedPlS_iii
.const .align 8 .b8 filter[20808];
// _ZZ17convolutionSharedPlS_iiiE4tile has been demoted

.visible .entry _Z17convolutionSharedPlS_iii(
	.param .u64 .ptr .align 1 _Z17convolutionSharedPlS_iii_param_0,
	.param .u64 .ptr .align 1 _Z17convolutionSharedPlS_iii_param_1,
	.param .u32 _Z17convolutionSharedPlS_iii_param_2,
	.param .u32 _Z17convolutionSharedPlS_iii_param_3,
	.param .u32 _Z17convolutionSharedPlS_iii_param_4
)
{
	.reg .pred 	%p<58>;
	.reg .b32 	%r<92>;
	.reg .b64 	%rd<98>;
	// demoted variable
	.shared .align 8 .b8 _ZZ17convolutionSharedPlS_iiiE4tile[8192];
	ld.param.u64 	%rd56, [_Z17convolutionSharedPlS_iii_param_0];
	ld.param.u64 	%rd55, [_Z17convolutionSharedPlS_iii_param_1];
	ld.param.u32 	%r30, [_Z17convolutionSharedPlS_iii_param_2];
	ld.param.u32 	%r31, [_Z17convolutionSharedPlS_iii_param_3];
	ld.param.u32 	%r32, [_Z17convolutionSharedPlS_iii_param_4];
	cvta.to.global.u64 	%rd1, %rd56;
	mov.u32 	%r1, %tid.y;
	mov.u32 	%r33, %ctaid.y;
	mov.u32 	%r34, %ntid.y;
	mad.lo.s32 	%r2, %r33, %r34, %r1;
	mov.u32 	%r3, %tid.x;
	mov.u32 	%r35, %ctaid.x;
	mov.u32 	%r36, %ntid.x;
	mad.lo.s32 	%r4, %r35, %r36, %r3;
	shr.u32 	%r37, %r32, 31;
	add.s32 	%r38, %r32, %r37;
	shr.s32 	%r5, %r38, 1;
	setp.ge.s32 	%p5, %r2, %r30;
	setp.ge.s32 	%p6, %r4, %r31;
	or.pred  	%p7, %p5, %p6;
	@%p7 bra 	$L__BB0_48;
	or.b32  	%r39, %r3, %r1;
	and.b32  	%r40, %r39, 992;
	setp.ne.s32 	%p8, %r40, 0;
	@%p8 bra 	$L__BB0_3;
	mad.lo.s32 	%r41, %r31, %r2, %r4;
	mul.wide.s32 	%rd57, %r41, 8;
	add.s64 	%rd58, %rd1, %rd57;
	ld.global.u64 	%rd59, [%rd58];
	shl.b32 	%r42, %r1, 8;
	mov.u32 	%r43, _ZZ17convolutionSharedPlS_iiiE4tile;
	add.s32 	%r44, %r43, %r42;
	shl.b32 	%r45, %r3, 3;
	add.s32 	%r46, %r44, %r45;
	st.shared.u64 	[%r46], %rd59;
$L__BB0_3:
	bar.sync 	0;
	neg.s32 	%r6, %r5;
	setp.lt.s32 	%p9, %r32, -1;
	mov.b64 	%rd89, 0;
	@%p9 bra 	$L__BB0_47;
	abs.s32 	%r7, %r5;
	add.s32 	%r8, %r5, %r7;
	and.b32  	%r9, %r8, 3;
	sub.s32 	%r10, %r4, %r5;
	setp.gt.s32 	%p10, %r10, -1;
	setp.lt.s32 	%p11, %r10, %r31;
	and.pred  	%p1, %p10, %p11;
	sub.s32 	%r11, %r3, %r5;
	sub.s32 	%r12, 1, %r5;
	add.s32 	%r47, %r12, %r4;
	setp.gt.s32 	%p12, %r47, -1;
	setp.lt.s32 	%p13, %r47, %r31;
	and.pred  	%p2, %p12, %p13;
	add.s32 	%r13, %r12, %r3;
	add.s32 	%r48, %r47, 1;
	setp.gt.s32 	%p14, %r48, -1;
	setp.lt.s32 	%p15, %r48, %r31;
	and.pred  	%p3, %p14, %p15;
	sub.s32 	%r14, 3, %r5;
	mov.b64 	%rd89, 0;
	mov.u32 	%r89, %r6;
$L__BB0_5:
	setp.eq.s32 	%p16, %r9, 3;
	add.s32 	%r49, %r89, %r2;
	add.s32 	%r50, %r89, %r5;
	mul.lo.s32 	%r16, %r50, %r32;
	setp.gt.s32 	%p17, %r49, -1;
	setp.lt.s32 	%p18, %r49, %r30;
	and.pred  	%p4, %p17, %p18;
	add.s32 	%r17, %r89, %r1;
	mul.lo.s32 	%r18, %r49, %r31;
	shl.b32 	%r51, %r17, 8;
	mov.u32 	%r52, _ZZ17convolutionSharedPlS_iiiE4tile;
	add.s32 	%r19, %r52, %r51;
	mov.u32 	%r90, %r6;
	@%p16 bra 	$L__BB0_23;
	mul.wide.s32 	%rd63, %r16, 8;
	mov.u64 	%rd64, filter;
	add.s64 	%rd3, %rd64, %rd63;
	and.pred  	%p19, %p4, %p1;
	shl.b32 	%r53, %r11, 3;
	add.s32 	%r20, %r19, %r53;
	not.pred 	%p20, %p19;
	@%p20 bra 	$L__BB0_11;
	ld.const.u64 	%rd4, [%rd3];
	max.u32 	%r54, %r17, %r11;
	setp.lt.u32 	%p21, %r54, 32;
	@%p21 bra 	$L__BB0_9;
	add.s32 	%r55, %r10, %r18;
	mul.wide.s32 	%rd65, %r55, 8;
	add.s64 	%rd66, %rd1, %rd65;
	ld.global.u64 	%rd80, [%rd66];
	bra.uni 	$L__BB0_10;
$L__BB0_9:
	ld.shared.u64 	%rd80, [%r20];
$L__BB0_10:
	mad.lo.s64 	%rd89, %rd80, %rd4, %rd89;
$L__BB0_11:
	setp.eq.s32 	%p22, %r9, 0;
	mov.u32 	%r90, %r12;
	@%p22 bra 	$L__BB0_23;
	and.pred  	%p23, %p4, %p2;
	cvt.s64.s32 	%rd67, %r4;
	cvt.s64.s32 	%rd68, %r6;
	cvt.s64.s32 	%rd69, %r18;
	add.s64 	%rd70, %rd68, %rd67;
	add.s64 	%rd71, %rd70, %rd69;
	shl.b64 	%rd72, %rd71, 3;
	add.s64 	%rd10, %rd1, %rd72;
	not.pred 	%p24, %p23;
	@%p24 bra 	$L__BB0_17;
	ld.const.u64 	%rd11, [%rd3+8];
	max.u32 	%r56, %r17, %r13;
	setp.lt.u32 	%p25, %r56, 32;
	@%p25 bra 	$L__BB0_15;
	ld.global.u64 	%rd82, [%rd10+8];
	bra.uni 	$L__BB0_16;
$L__BB0_15:
	ld.shared.u64 	%rd82, [%r20+8];
$L__BB0_16:
	mad.lo.s64 	%rd89, %rd82, %rd11, %rd89;
$L__BB0_17:
	sub.s32 	%r90, 2, %r5;
	setp.eq.s32 	%p26, %r9, 1;
	@%p26 bra 	$L__BB0_23;
	add.s64 	%rd17, %rd3, 16;
	and.pred  	%p27, %p4, %p3;
	not.pred 	%p28, %p27;
	mov.u32 	%r90, %r14;
	@%p28 bra 	$L__BB0_23;
	ld.const.u64 	%rd18, [%rd17];
	add.s32 	%r57, %r13, 1;
	max.u32 	%r58, %r17, %r57;
	setp.lt.u32 	%p29, %r58, 32;
	@%p29 bra 	$L__BB0_21;
	ld.global.u64 	%rd84, [%rd10+16];
	bra.uni 	$L__BB0_22;
$L__BB0_21:
	ld.shared.u64 	%rd84, [%r20+16];
$L__BB0_22:
	mad.lo.s64 	%rd89, %rd84, %rd18, %rd89;
	mov.u32 	%r90, %r14;
$L__BB0_23:
	setp.lt.u32 	%p30, %r8, 3;
	@%p30 bra 	$L__BB0_46;
	add.s32 	%r23, %r16, %r5;
$L__BB0_25:
	add.s32 	%r25, %r90, %r4;
	add.s32 	%r59, %r23, %r90;
	mul.wide.s32 	%rd73, %r59, 8;
	mov.u64 	%rd74, filter;
	add.s64 	%rd26, %rd74, %rd73;
	setp.gt.s32 	%p31, %r25, -1;
	setp.lt.s32 	%p32, %r25, %r31;
	and.pred  	%p33, %p31, %p32;
	and.pred  	%p35, %p4, %p33;
	add.s32 	%r60, %r25, %r18;
	mul.wide.s32 	%rd75, %r60, 8;
	add.s64 	%rd27, %rd1, %rd75;
	not.pred 	%p36, %p35;
	@%p36 bra 	$L__BB0_30;
	ld.const.u64 	%rd28, [%rd26];
	add.s32 	%r26, %r90, %r3;
	max.u32 	%r62, %r17, %r26;
	setp.gt.u32 	%p37, %r62, 31;
	@%p37 bra 	$L__BB0_28;
	shl.b32 	%r63, %r26, 3;
	add.s32 	%r64, %r19, %r63;
	ld.shared.u64 	%rd88, [%r64];
	bra.uni 	$L__BB0_29;
$L__BB0_28:
	ld.global.u64 	%rd88, [%rd27];
$L__BB0_29:
	mad.lo.s64 	%rd89, %rd88, %rd28, %rd89;
$L__BB0_30:
	add.s32 	%r65, %r25, 1;
	setp.gt.s32 	%p38, %r65, -1;
	setp.lt.s32 	%p39, %r65, %r31;
	and.pred  	%p40, %p38, %p39;
	and.pred  	%p41, %p4, %p40;
	not.pred 	%p42, %p41;
	@%p42 bra 	$L__BB0_35;
	ld.const.u64 	%rd34, [%rd26+8];
	add.s32 	%r67, %r90, %r3;
	add.s32 	%r68, %r67, 1;
	max.u32 	%r69, %r17, %r68;
	setp.lt.u32 	%p43, %r69, 32;
	@%p43 bra 	$L__BB0_33;
	ld.global.u64 	%rd90, [%rd27+8];
	bra.uni 	$L__BB0_34;
$L__BB0_33:
	add.s32 	%r70, %r90, %r3;
	shl.b32 	%r71, %r70, 3;
	add.s32 	%r72, %r19, %r71;
	ld.shared.u64 	%rd90, [%r72+8];
$L__BB0_34:
	mad.lo.s64 	%rd89, %rd90, %rd34, %rd89;
$L__BB0_35:
	add.s32 	%r73, %r25, 2;
	setp.gt.s32 	%p44, %r73, -1;
	setp.lt.s32 	%p45, %r73, %r31;
	and.pred  	%p46, %p44, %p45;
	and.pred  	%p47, %p4, %p46;
	not.pred 	%p48, %p47;
	@%p48 bra 	$L__BB0_40;
	ld.const.u64 	%rd40, [%rd26+16];
	add.s32 	%r75, %r90, %r3;
	add.s32 	%r76, %r75, 2;
	max.u32 	%r77, %r17, %r76;
	setp.lt.u32 	%p49, %r77, 32;
	@%p49 bra 	$L__BB0_38;
	ld.global.u64 	%rd92, [%rd27+16];
	bra.uni 	$L__BB0_39;
$L__BB0_38:
	add.s32 	%r78, %r90, %r3;
	shl.b32 	%r79, %r78, 3;
	add.s32 	%r80, %r19, %r79;
	ld.shared.u64 	%rd92, [%r80+16];
$L__BB0_39:
	mad.lo.s64 	%rd89, %rd92, %rd40, %rd89;
$L__BB0_40:
	add.s32 	%r27, %r90, 3;
	add.s32 	%r81, %r25, 3;
	add.s64 	%rd46, %rd26, 24;
	setp.gt.s32 	%p50, %r81, -1;
	setp.lt.s32 	%p51, %r81, %r31;
	and.pred  	%p52, %p50, %p51;
	and.pred  	%p53, %p4, %p52;
	not.pred 	%p54, %p53;
	@%p54 bra 	$L__BB0_45;
	ld.const.u64 	%rd47, [%rd46];
	add.s32 	%r83, %r27, %r3;
	max.u32 	%r84, %r17, %r83;
	setp.lt.u32 	%p55, %r84, 32;
	@%p55 bra 	$L__BB0_43;
	ld.global.u64 	%rd94, [%rd27+24];
	bra.uni 	$L__BB0_44;
$L__BB0_43:
	add.s32 	%r85, %r90, %r3;
	shl.b32 	%r86, %r85, 3;
	add.s32 	%r87, %r19, %r86;
	ld.shared.u64 	%rd94, [%r87+24];
$L__BB0_44:
	mad.lo.s64 	%rd89, %rd94, %rd47, %rd89;
$L__BB0_45:
	add.s32 	%r90, %r90, 4;
	setp.ne.s32 	%p56, %r27, %r7;
	@%p56 bra 	$L__BB0_25;
$L__BB0_46:
	add.s32 	%r29, %r89, 1;
	setp.ne.s32 	%p57, %r89, %r7;
	mov.u32 	%r89, %r29;
	@%p57 bra 	$L__BB0_5;
$L__BB0_47:
	mad.lo.s32 	%r88, %r31, %r2, %r4;
	cvta.to.global.u64 	%rd76, %rd55;
	mul.wide.s32 	%rd77, %r88, 8;
	add.s64 	%rd78, %rd76, %rd77;
	st.global.u64 	[%rd78], %rd89;
$L__BB0_48:
	ret;

}


// ===== COMPILED SASS (sm_100) =====

	.target	sm_100

	.elftype	@"ET_EXEC"


//--------------------- .note.nv.tkinfo           --------------------------
	.section	.note.nv.tkinfo,"",@"SHT_NOTE"
	.sectionflags	@"SHF_NOTE_NV_TKINFO"
	.tkinfo
        /*0018*/ 	.word	0x00000002
        /*0030*/ 	.string	""
        /*0030*/ 	.string	"ptxas"
        /*0030*/ 	.string	"Cuda compilation tools, release 13.0, V13.0.88"
        /*0030*/ 	.string	"Build cuda_13.0.r13.0/compiler.36424714_0"
        /*0030*/ 	.string	"-arch sm_100 -m 64 "



//--------------------- .note.nv.cuinfo           --------------------------
	.section	.note.nv.cuinfo,"",@"SHT_NOTE"
	.sectionflags	@"SHF_NOTE_NV_CUINFO"
        /*0018*/ 	.short	0x0002
        /*001a*/ 	.short	0x0064
        /*001c*/ 	.short	0x0082
	.zero		2


//--------------------- .nv.info                  --------------------------
	.section	.nv.info,"",@"SHT_CUDA_INFO"
	.align	4


	//----- nvinfo : EIATTR_REGCOUNT
	.align		4
        /*0000*/ 	.byte	0x04, 0x2f
        /*0002*/ 	.short	(.L_2 - .L_1)
	.align		4
.L_1:
        /*0004*/ 	.word	index@(_Z17convolutionSharedPlS_iii)
        /*0008*/ 	.word	0x0000001c


	//----- nvinfo : EIATTR_FRAME_SIZE
	.align		4
.L_2:
        /*000c*/ 	.byte	0x04, 0x11
        /*000e*/ 	.short	(.L_4 - .L_3)
	.align		4
.L_3:
        /*0010*/ 	.word	index@(_Z17convolutionSharedPlS_iii)
        /*0014*/ 	.word	0x00000000


	//----- nvinfo : EIATTR_MIN_STACK_SIZE
	.align		4
.L_4:
        /*0018*/ 	.byte	0x04, 0x12
        /*001a*/ 	.short	(.L_6 - .L_5)
	.align		4
.L_5:
        /*001c*/ 	.word	index@(_Z17convolutionSharedPlS_iii)
        /*0020*/ 	.word	0x00000000
.L_6:


//--------------------- .nv.compat                --------------------------
	.section	.nv.compat,"",@"SHT_CUDA_COMPAT_INFO"
	.align	4
        /*0000*/ 	.byte	0x02, 0x09, 0x00, 0x00, 0x02, 0x02, 0x01, 0x00, 0x02, 0x05, 0x05, 0x00, 0x03, 0x07, 0x01, 0x01
        /*0010*/ 	.byte	0x02, 0x03, 0x00, 0x00, 0x02, 0x06, 0x01, 0x00, 0x04, 0x0b, 0x08, 0x00, 0x09, 0x00, 0x00, 0x00
        /*0020*/ 	.byte	0x00, 0x00, 0x00, 0x00


//--------------------- .nv.info._Z17convolutionSharedPlS_iii --------------------------
	.section	.nv.info._Z17convolutionSharedPlS_iii,"",@"SHT_CUDA_INFO"
	.sectionflags	@""
	.align	4


	//----- nvinfo : EIATTR_CUDA_API_VERSION
	.align		4
        /*0000*/ 	.byte	0x04, 0x37
        /*0002*/ 	.short	(.L_8 - .L_7)
.L_7:
        /*0004*/ 	.word	0x00000082


	//----- nvinfo : EIATTR_KPARAM_INFO
	.align		4
.L_8:
        /*0008*/ 	.byte	0x04, 0x17
        /*000a*/ 	.short	(.L_10 - .L_9)
.L_9:
        /*000c*/ 	.word	0x00000000
        /*0010*/ 	.short	0x0004
        /*0012*/ 	.short	0x0018
        /*0014*/ 	.byte	0x00, 0xf0, 0x11, 0x00


	//----- nvinfo : EIATTR_KPARAM_INFO
	.align		4
.L_10:
        /*0018*/ 	.byte	0x04, 0x17
        /*001a*/ 	.short	(.L_12 - .L_11)
.L_11:
        /*001c*/ 	.word	0x00000000
        /*0020*/ 	.short	0x0003
        /*0022*/ 	.short	0x0014
        /*0024*/ 	.byte	0x00, 0xf0, 0x11, 0x00


	//----- nvinfo : EIATTR_KPARAM_INFO
	.align		4
.L_12:
        /*0028*/ 	.byte	0x04, 0x17
        /*002a*/ 	.short	(.L_14 - .L_13)
.L_13:
        /*002c*/ 	.word	0x00000000
        /*0030*/ 	.short	0x0002
        /*0032*/ 	.short	0x0010
        /*0034*/ 	.byte	0x00, 0xf0, 0x11, 0x00


	//----- nvinfo : EIATTR_KPARAM_INFO
	.align		4
.L_14:
        /*0038*/ 	.byte	0x04, 0x17
        /*003a*/ 	.short	(.L_16 - .L_15)
.L_15:
        /*003c*/ 	.word	0x00000000
        /*0040*/ 	.short	0x0001
        /*0042*/ 	.short	0x0008
        /*0044*/ 	.byte	0x00, 0xf5, 0x21, 0x00


	//----- nvinfo : EIATTR_KPARAM_INFO
	.align		4
.L_16:
        /*0048*/ 	.byte	0x04, 0x17
        /*004a*/ 	.short	(.L_18 - .L_17)
.L_17:
        /*004c*/ 	.word	0x00000000
        /*0050*/ 	.short	0x0000
        /*0052*/ 	.short	0x0000
        /*0054*/ 	.byte	0x00, 0xf5, 0x21, 0x00


	//----- nvinfo : EIATTR_SPARSE_MMA_MASK
	.align		4
.L_18:
        /*0058*/ 	.byte	0x03, 0x50
        /*005a*/ 	.short	0x0000


	//----- nvinfo : EIATTR_MAXREG_COUNT
	.align		4
        /*005c*/ 	.byte	0x03, 0x1b
        /*005e*/ 	.short	0x00ff


	//----- nvinfo : EIATTR_NUM_BARRIERS
	.align		4
        /*0060*/ 	.byte	0x02, 0x4c
        /*0062*/ 	.byte	0x01
	.zero		1


	//----- nvinfo : EIATTR_MERCURY_ISA_VERSION
	.align		4
        /*0064*/ 	.byte	0x03, 0x5f
        /*0066*/ 	.short	0x0101


	//----- nvinfo : EIATTR_VRC_CTA_INIT_COUNT
	.align		4
        /*0068*/ 	.byte	0x02, 0x4a
	.zero		1
	.zero		1


	//----- nvinfo : EIATTR_EXIT_INSTR_OFFSETS
	.align		4
        /*006c*/ 	.byte	0x04, 0x1c
        /*006e*/ 	.short	(.L_20 - .L_19)


	//   ....[0]....
.L_19:
        /*0070*/ 	.word	0x000000d0


	//   ....[1]....
        /*0074*/ 	.word	0x00001060


	//----- nvinfo : EIATTR_CRS_STACK_SIZE
	.align		4
.L_20:
        /*0078*/ 	.byte	0x04, 0x1e
        /*007a*/ 	.short	(.L_22 - .L_21)
.L_21:
        /*007c*/ 	.word	0x00000000


	//----- nvinfo : EIATTR_CBANK_PARAM_SIZE
	.align		4
.L_22:
        /*0080*/ 	.byte	0x03, 0x19
        /*0082*/ 	.short	0x001c


	//----- nvinfo : EIATTR_PARAM_CBANK
	.align		4
        /*0084*/ 	.byte	0x04, 0x0a
        /*0086*/ 	.short	(.L_24 - .L_23)
	.align		4
.L_23:
        /*0088*/ 	.word	index@(.nv.constant0._Z17convolutionSharedPlS_iii)
        /*008c*/ 	.short	0x0380
        /*008e*/ 	.short	0x001c


	//----- nvinfo : EIATTR_SW_WAR
	.align		4
.L_24:
        /*0090*/ 	.byte	0x04, 0x36
        /*0092*/ 	.short	(.L_26 - .L_25)
.L_25:
        /*0094*/ 	.word	0x00000008
.L_26:


//--------------------- .nv.callgraph             --------------------------
	.section	.nv.callgraph,"",@"SHT_CUDA_CALLGRAPH"
	.align	4
	.sectionentsize	8
	.align		4
        /*0000*/ 	.word	0x00000000
	.align		4
        /*0004*/ 	.word	0xffffffff
	.align		4
        /*0008*/ 	.word	0x00000000
	.align		4
        /*000c*/ 	.word	0xfffffffe
	.align		4
        /*0010*/ 	.word	0x00000000
	.align		4
        /*0014*/ 	.word	0xfffffffd
	.align		4
        /*0018*/ 	.word	0x00000000
	.align		4
        /*001c*/ 	.word	0xfffffffc


//--------------------- .nv.constant3             --------------------------
	.section	.nv.constant3,"a",@progbits
	.align	8
.nv.constant3:
	.type		filter,@object
	.size		filter,(.L_0 - filter)
filter:
	.zero		20808
.L_0:


//--------------------- .text._Z17convolutionSharedPlS_iii --------------------------
	.section	.text._Z17convolutionSharedPlS_iii,"ax",@progbits
	.align	128
        .global         _Z17convolutionSharedPlS_iii
        .type           _Z17convolutionSharedPlS_iii,@function
        .size           _Z17convolutionSharedPlS_iii,(.L_x_39 - _Z17convolutionSharedPlS_iii)
        .other          _Z17convolutionSharedPlS_iii,@"STO_CUDA_ENTRY STV_DEFAULT"
_Z17convolutionSharedPlS_iii:
.text._Z17convolutionSharedPlS_iii:
[----:B------:R-:W-:Y:S01]  /*0000*/  LDC R1, c[0x0][0x37c] ;  /* 0x0000df00ff017b82 */ /* 0x000fe20000000800 */
[----:B------:R-:W0:Y:S07]  /*0010*/  S2R R4, SR_TID.X ;  /* 0x0000000000047919 */ /* 0x000e2e0000002100 */
[----:B------:R-:W1:Y:S01]  /*0020*/  LDC R0, c[0x0][0x364] ;  /* 0x0000d900ff007b82 */ /* 0x000e620000000800 */
[----:B------:R-:W2:Y:S01]  /*0030*/  LDCU.64 UR6, c[0x0][0x390] ;  /* 0x00007200ff0677ac */ /* 0x000ea20008000a00 */
[----:B------:R-:W1:Y:S06]  /*0040*/  S2R R9, SR_TID.Y ;  /* 0x0000000000097919 */ /* 0x000e6c0000002200 */
[----:B------:R-:W0:Y:S08]  /*0050*/  S2UR UR5, SR_CTAID.X ;  /* 0x00000000000579c3 */ /* 0x000e300000002500 */
[----:B------:R-:W0:Y:S08]  /*0060*/  LDC R3, c[0x0][0x360] ;  /* 0x0000d800ff037b82 */ /* 0x000e300000000800 */
[----:B------:R-:W1:Y:S01]  /*0070*/  S2UR UR4, SR_CTAID.Y ;  /* 0x00000000000479c3 */ /* 0x000e620000002600 */
[----:B0-----:R-:W-:-:S02]  /*0080*/  IMAD R2, R3, UR5, R4 ;  /* 0x0000000503027c24 */ /* 0x001fc4000f8e0204 */
[----:B--2---:R-:W-:-:S05]  /*0090*/  IMAD.U32 R3, RZ, RZ, UR7 ;  /* 0x00000007ff037e24 */ /* 0x004fca000f8e00ff */
[----:B------:R-:W-:Y:S01]  /*00a0*/  ISETP.GE.AND P0, PT, R2, R3, PT ;  /* 0x000000030200720c */ /* 0x000fe20003f06270 */
[----:B-1----:R-:W-:-:S05]  /*00b0*/  IMAD R0, R0, UR4, R9 ;  /* 0x0000000400007c24 */ /* 0x002fca000f8e0209 */
[----:B------:R-:W-:-:S13]  /*00c0*/  ISETP.GE.OR P0, PT, R0, UR6, P0 ;  /* 0x0000000600007c0c */ /* 0x000fda0008706670 */
[----:B------:R-:W-:Y:S05]  /*00d0*/  @P0 EXIT ;  /* 0x000000000000094d */ /* 0x000fea0003800000 */
[----:B------:R-:W-:Y:S01]  /*00e0*/  LOP3.LUT P0, RZ, R4, 0x3e0, R9, 0xc8, !PT ;  /* 0x000003e004ff7812 */ /* 0x000fe2000780c809 */
[----:B------:R-:W0:-:S12]  /*00f0*/  LDCU.64 UR6, c[0x0][0x358] ;  /* 0x00006b00ff0677ac */ /* 0x000e180008000a00 */
[----:B------:R-:W1:Y:S01]  /*0100*/  @!P0 LDC.64 R6, c[0x0][0x380] ;  /* 0x0000e000ff068b82 */ /* 0x000e620000000a00 */
[----:B------:R-:W-:-:S04]  /*0110*/  @!P0 IMAD R5, R0, R3, R2 ;  /* 0x0000000300058224 */ /* 0x000fc800078e0202 */
[----:B-1----:R-:W-:-:S06]  /*0120*/  @!P0 IMAD.WIDE R6, R5, 0x8, R6 ;  /* 0x0000000805068825 */ /* 0x002fcc00078e0206 */
[----:B0-----:R-:W2:Y:S01]  /*0130*/  @!P0 LDG.E.64 R6, desc[UR6][R6.64] ;  /* 0x0000000606068981 */ /* 0x001ea2000c1e1b00 */
[----:B------:R-:W-:Y:S02]  /*0140*/  @!P0 MOV R5, 0x400 ;  /* 0x0000040000058802 */ /* 0x000fe40000000f00 */
[----:B------:R-:W-:Y:S01]  /*0150*/  CS2R R18, SRZ ;  /* 0x0000000000127805 */ /* 0x000fe2000001ff00 */
[----:B------:R-:W0:Y:S02]  /*0160*/  @!P0 S2R R8, SR_CgaCtaId ;  /* 0x0000000000088919 */ /* 0x000e240000008800 */
[----:B0-----:R-:W-:Y:S02]  /*0170*/  @!P0 LEA R5, R8, R5, 0x18 ;  /* 0x0000000508058211 */ /* 0x001fe400078ec0ff */
[----:B------:R-:W0:Y:S03]  /*0180*/  LDC R8, c[0x0][0x398] ;  /* 0x0000e600ff087b82 */ /* 0x000e260000000800 */
[----:B------:R-:W-:-:S04]  /*0190*/  @!P0 IMAD R5, R9, 0x100, R5 ;  /* 0x0000010009058824 */ /* 0x000fc800078e0205 */
[----:B------:R-:W-:-:S05]  /*01a0*/  @!P0 IMAD R5, R4, 0x8, R5 ;  /* 0x0000000804058824 */ /* 0x000fca00078e0205 */
[----:B--2---:R1:W-:Y:S01]  /*01b0*/  @!P0 STS.64 [R5], R6 ;  /* 0x0000000605008388 */ /* 0x0043e20000000a00 */
[----:B------:R-:W-:Y:S01]  /*01c0*/  BAR.SYNC.DEFER_BLOCKING 0x0 ;  /* 0x0000000000007b1d */ /* 0x000fe20000010000 */
[C---:B0-----:R-:W-:Y:S02]  /*01d0*/  ISETP.GE.AND P0, PT, R8.reuse, -0x1, PT ;  /* 0xffffffff0800780c */ /* 0x041fe40003f06270 */
[----:B------:R-:W-:-:S11]  /*01e0*/  LEA.HI R8, R8, R8, RZ, 0x1 ;  /* 0x0000000808087211 */ /* 0x000fd600078f08ff */
[----:B-1----:R-:W-:Y:S05]  /*01f0*/  @!P0 BRA `(.L_x_0) ;  /* 0x0000000c00888947 */ /* 0x002fea0003800000 */
[----:B------:R-:W-:Y:S02]  /*0200*/  SHF.R.S32.HI R5, RZ, 0x1, R8 ;  /* 0x00000001ff057819 */ /* 0x000fe40000011408 */
[----:B------:R-:W-:Y:S02]  /*0210*/  CS2R R18, SRZ ;  /* 0x0000000000127805 */ /* 0x000fe4000001ff00 */
[----:B------:R-:W-:Y:S01]  /*0220*/  IADD3 R7, PT, PT, -R5, 0x1, RZ ;  /* 0x0000000105077810 */ /* 0x000fe20007ffe1ff */
[----:B------:R-:W-:Y:S01]  /*0230*/  IMAD.IADD R6, R2, 0x1, -R5 ;  /* 0x0000000102067824 */ /* 0x000fe200078e0a05 */
[----:B------:R-:W-:-:S03]  /*0240*/  IABS R9, R5 ;  /* 0x0000000500097213 */ /* 0x000fc60000000000 */
[----:B------:R-:W-:Y:S01]  /*0250*/  IMAD.IADD R8, R2, 0x1, R7 ;  /* 0x0000000102087824 */ /* 0x000fe200078e0207 */
[----:B------:R-:W-:-:S03]  /*0260*/  ISETP.GE.AND P0, PT, R6, R3, PT ;  /* 0x000000030600720c */ /* 0x000fc60003f06270 */
[----:B------:R-:W-:Y:S01]  /*0270*/  VIADD R10, R8, 0x1 ;  /* 0x00000001080a7836 */ /* 0x000fe20000000000 */
[----:B------:R-:W-:Y:S02]  /*0280*/  ISETP.GT.AND P0, PT, R6, -0x1, !P0 ;  /* 0xffffffff0600780c */ /* 0x000fe40004704270 */
[----:B------:R-:W-:Y:S01]  /*0290*/  MOV R6, R9 ;  /* 0x0000000900067202 */ /* 0x000fe20000000f00 */
[----:B------:R-:W-:Y:S01]  /*02a0*/  IMAD.MOV R9, RZ, RZ, -R5 ;  /* 0x000000ffff097224 */ /* 0x000fe200078e0a05 */
[-C--:B------:R-:W-:Y:S02]  /*02b0*/  ISETP.GE.AND P2, PT, R10, R3.reuse, PT ;  /* 0x000000030a00720c */ /* 0x080fe40003f46270 */
[----:B------:R-:W-:Y:S02]  /*02c0*/  ISETP.GE.AND P1, PT, R8, R3, PT ;  /* 0x000000030800720c */ /* 0x000fe40003f26270 */
[----:B------:R-:W-:Y:S01]  /*02d0*/  ISETP.GT.AND P2, PT, R10, -0x1, !P2 ;  /* 0xffffffff0a00780c */ /* 0x000fe20005744270 */
[C---:B------:R-:W-:Y:S01]  /*02e0*/  IMAD.IADD R10, R5.reuse, 0x1, R6 ;  /* 0x00000001050a7824 */ /* 0x040fe200078e0206 */
[----:B------:R-:W-:Y:S01]  /*02f0*/  ISETP.GT.AND P1, PT, R8, -0x1, !P1 ;  /* 0xffffffff0800780c */ /* 0x000fe20004f24270 */
[----:B------:R-:W-:Y:S01]  /*0300*/  IMAD.MOV.U32 R8, RZ, RZ, R9 ;  /* 0x000000ffff087224 */ /* 0x000fe200078e0009 */
[----:B------:R-:W-:-:S02]  /*0310*/  IADD3 R6, PT, PT, -R5, 0x3, RZ ;  /* 0x0000000305067810 */ /* 0x000fc40007ffe1ff */
[----:B------:R-:W-:-:S09]  /*0320*/  LOP3.LUT R10, R10, 0x3, RZ, 0xc0, !PT ;  /* 0x000000030a0a7812 */ /* 0x000fd200078ec0ff */
.L_x_37:
[----:B0-----:R-:W0:Y:S01]  /*0330*/  S2R R21, SR_TID.Y ;  /* 0x0000000000157919 */ /* 0x001e220000002200 */
[----:B------:R-:W1:Y:S01]  /*0340*/  S2UR UR5, SR_CgaCtaId ;  /* 0x00000000000579c3 */ /* 0x000e620000008800 */
[----:B------:R-:W2:Y:S01]  /*0350*/  LDCU.64 UR10, c[0x0][0x390] ;  /* 0x00007200ff0a77ac */ /* 0x000ea20008000a00 */
[----:B------:R-:W-:Y:S01]  /*0360*/  ISETP.NE.AND P4, PT, R10, 0x3, PT ;  /* 0x000000030a00780c */ /* 0x000fe20003f85270 */
[----:B------:R-:W-:Y:S01]  /*0370*/  IMAD.IADD R20, R0, 0x1, R8 ;  /* 0x0000000100147824 */ /* 0x000fe200078e0208 */
[----:B------:R-:W-:Y:S01]  /*0380*/  IABS R3, R5 ;  /* 0x0000000500037213 */ /* 0x000fe20000000000 */
[----:B---3--:R-:W3:Y:S01]  /*0390*/  LDCU UR8, c[0x0][0x398] ;  /* 0x00007300ff0877ac */ /* 0x008ee20008000800 */
[C---:B------:R-:W-:Y:S01]  /*03a0*/  IMAD.IADD R24, R8.reuse, 0x1, R5 ;  /* 0x0000000108187824 */ /* 0x040fe200078e0205 */
[----:B------:R-:W-:Y:S01]  /*03b0*/  MOV R11, R9 ;  /* 0x00000009000b7202 */ /* 0x000fe20000000f00 */
[----:B------:R-:W-:Y:S01]  /*03c0*/  UMOV UR4, 0x400 ;  /* 0x0000040000047882 */ /* 0x000fe20000000000 */
[----:B------:R-:W-:-:S02]  /*03d0*/  ISETP.NE.AND P5, PT, R8, R3, PT ;  /* 0x000000030800720c */ /* 0x000fc40003fa5270 */
[----:B--2---:R-:W-:Y:S01]  /*03e0*/  ISETP.GE.AND P3, PT, R20, UR10, PT ;  /* 0x0000000a14007c0c */ /* 0x004fe2000bf66270 */
[----:B------:R-:W-:Y:S02]  /*03f0*/  IMAD.U32 R3, RZ, RZ, UR11 ;  /* 0x0000000bff037e24 */ /* 0x000fe4000f8e00ff */
[----:B---3--:R-:W-:Y:S01]  /*0400*/  IMAD R24, R24, UR8, RZ ;  /* 0x0000000818187c24 */ /* 0x008fe2000f8e02ff */
[----:B-1----:R-:W-:Y:S01]  /*0410*/  ULEA UR4, UR5, UR4, 0x18 ;  /* 0x0000000405047291 */ /* 0x002fe2000f8ec0ff */
[C---:B------:R-:W-:Y:S01]  /*0420*/  ISETP.GT.AND P3, PT, R20.reuse, -0x1, !P3 ;  /* 0xffffffff1400780c */ /* 0x040fe20005f64270 */
[----:B------:R-:W-:Y:S02]  /*0430*/  IMAD R20, R20, R3, RZ ;  /* 0x0000000314147224 */ /* 0x000fe400078e02ff */
[----:B0-----:R-:W-:Y:S02]  /*0440*/  IMAD.IADD R21, R21, 0x1, R8 ;  /* 0x0000000115157824 */ /* 0x001fe400078e0208 */
[----:B------:R-:W-:-:S03]  /*0450*/  VIADD R8, R8, 0x1 ;  /* 0x0000000108087836 */ /* 0x000fc60000000000 */
[----:B------:R-:W-:Y:S01]  /*0460*/  LEA R22, R21, UR4, 0x8 ;  /* 0x0000000415167c11 */ /* 0x000fe2000f8e40ff */
[----:B------:R-:W-:Y:S06]  /*0470*/  @!P4 BRA `(.L_x_1) ;  /* 0x000000040034c947 */ /* 0x000fec0003800000 */
[----:B------:R-:W-:Y:S01]  /*0480*/  PLOP3.LUT P4, PT, P3, P0, PT, 0x80, 0x8 ;  /* 0x000000000008781c */ /* 0x000fe20001f81070 */
[----:B------:R-:W-:Y:S01]  /*0490*/  IMAD.IADD R11, R4, 0x1, -R5 ;  /* 0x00000001040b7824 */ /* 0x000fe200078e0a05 */
[----:B------:R-:W-:Y:S01]  /*04a0*/  BSSY.RECONVERGENT B0, `(.L_x_2) ;  /* 0x0000015000007945 */ /* 0x000fe20003800200 */
[----:B------:R-:W-:Y:S02]  /*04b0*/  IMAD.SHL.U32 R23, R24, 0x8, RZ ;  /* 0x0000000818177824 */ /* 0x000fe400078e00ff */
[----:B------:R-:W-:-:S08]  /*04c0*/  IMAD R25, R11, 0x8, R22 ;  /* 0x000000080b197824 */ /* 0x000fd000078e0216 */
[----:B------:R-:W-:Y:S05]  /*04d0*/  @!P4 BRA `(.L_x_3) ;  /* 0x000000000044c947 */ /* 0x000fea0003800000 */
[----:B------:R0:W1:Y:S01]  /*04e0*/  LDC.64 R14, c[0x3][R23] ;  /* 0x00c00000170e7b82 */ /* 0x0000620000000a00 */
[----:B------:R-:W-:Y:S01]  /*04f0*/  VIMNMX.U32 R11, PT, PT, R11, R21, !PT ;  /* 0x000000150b0b7248 */ /* 0x000fe20007fe0000 */
[----:B------:R-:W-:Y:S03]  /*0500*/  BSSY.RECONVERGENT B1, `(.L_x_4) ;  /* 0x000000a000017945 */ /* 0x000fe60003800200 */
[----:B------:R-:W-:-:S13]  /*0510*/  ISETP.GE.U32.AND P4, PT, R11, 0x20, PT ;  /* 0x000000200b00780c */ /* 0x000fda0003f86070 */
[----:B0-----:R-:W-:Y:S05]  /*0520*/  @!P4 BRA `(.L_x_5) ;  /* 0x000000000018c947 */ /* 0x001fea0003800000 */
[----:B------:R-:W0:Y:S01]  /*0530*/  LDC.64 R12, c[0x0][0x380] ;  /* 0x0000e000ff0c7b82 */ /* 0x000e220000000a00 */
[----:B------:R-:W-:-:S05]  /*0540*/  IADD3 R11, PT, PT, R2, -R5, RZ ;  /* 0x80000005020b7210 */ /* 0x000fca0007ffe0ff */
[----:B------:R-:W-:-:S04]  /*0550*/  IMAD.IADD R11, R11, 0x1, R20 ;  /* 0x000000010b0b7824 */ /* 0x000fc800078e0214 */
[----:B0-----:R-:W-:-:S06]  /*0560*/  IMAD.WIDE R12, R11, 0x8, R12 ;  /* 0x000000080b0c7825 */ /* 0x001fcc00078e020c */
[----:B------:R-:W5:Y:S01]  /*0570*/  LDG.E.64 R12, desc[UR6][R12.64] ;  /* 0x000000060c0c7981 */ /* 0x000f62000c1e1b00 */
[----:B------:R-:W-:Y:S05]  /*0580*/  BRA `(.L_x_6) ;  /* 0x0000000000047947 */ /* 0x000fea0003800000 */
.L_x_5:
[----:B------:R0:W2:Y:S02]  /*0590*/  LDS.64 R12, [R25] ;  /* 0x00000000190c7984 */ /* 0x0000a40000000a00 */
.L_x_6:
[----:B------:R-:W-:Y:S05]  /*05a0*/  BSYNC.RECONVERGENT B1 ;  /* 0x0000000000017941 */ /* 0x000fea0003800200 */
.L_x_4:
[----:B-12--5:R-:W-:Y:S02]  /*05b0*/  IMAD R11, R13, R14, RZ ;  /* 0x0000000e0d0b7224 */ /* 0x026fe400078e02ff */
[----:B------:R-:W-:-:S04]  /*05c0*/  IMAD.WIDE.U32 R18, R14, R12, R18 ;  /* 0x0000000c0e127225 */ /* 0x000fc800078e0012 */
[----:B------:R-:W-:-:S04]  /*05d0*/  IMAD R11, R15, R12, R11 ;  /* 0x0000000c0f0b7224 */ /* 0x000fc800078e020b */
[----:B------:R-:W-:-:S07]  /*05e0*/  IMAD.IADD R19, R19, 0x1, R11 ;  /* 0x0000000113137824 */ /* 0x000fce00078e020b */
.L_x_3:
[----:B------:R-:W-:Y:S05]  /*05f0*/  BSYNC.RECONVERGENT B0 ;  /* 0x0000000000007941 */ /* 0x000fea0003800200 */
.L_x_2:
[----:B------:R-:W-:Y:S01]  /*0600*/  ISETP.NE.AND P4, PT, R10, RZ, PT ;  /* 0x000000ff0a00720c */ /* 0x000fe20003f85270 */
[----:B------:R-:W-:-:S12]  /*0610*/  IMAD.MOV.U32 R11, RZ, RZ, R7 ;  /* 0x000000ffff0b7224 */ /* 0x000fd800078e0007 */
[----:B------:R-:W-:Y:S05]  /*0620*/  @!P4 BRA `(.L_x_1) ;  /* 0x0000000000c8c947 */ /* 0x000fea0003800000 */
[----:B------:R-:W1:Y:S01]  /*0630*/  LDCU.64 UR4, c[0x0][0x380] ;  /* 0x00007000ff0477ac */ /* 0x000e620008000a00 */
[----:B------:R-:W-:Y:S01]  /*0640*/  IMAD.MOV R9, RZ, RZ, -R5 ;  /* 0x000000ffff097224 */ /* 0x000fe200078e0a05 */
[----:B------:R-:W-:Y:S01]  /*0650*/  SHF.R.S32.HI R14, RZ, 0x1f, R2 ;  /* 0x0000001fff0e7819 */ /* 0x000fe20000011402 */
[----:B------:R-:W-:Y:S01]  /*0660*/  BSSY.RECONVERGENT B0, `(.L_x_7) ;  /* 0x0000017000007945 */ /* 0x000fe20003800200 */
[----:B------:R-:W-:Y:S02]  /*0670*/  SHF.R.S32.HI R12, RZ, 0x1f, R20 ;  /* 0x0000001fff0c7819 */ /* 0x000fe40000011414 */
[----:B------:R-:W-:Y:S02]  /*0680*/  SHF.R.S32.HI R11, RZ, 0x1f, R9 ;  /* 0x0000001fff0b7819 */ /* 0x000fe40000011409 */
[----:B------:R-:W-:-:S04]  /*0690*/  IADD3 R13, P4, P6, R20, R9, R2 ;  /* 0x00000009140d7210 */ /* 0x000fc80007e9e002 */
[----:B------:R-:W-:Y:S02]  /*06a0*/  IADD3.X R14, PT, PT, R12, R11, R14, P4, P6 ;  /* 0x0000000b0c0e7210 */ /* 0x000fe400027ec40e */
[----:B------:R-:W-:Y:S02]  /*06b0*/  PLOP3.LUT P4, PT, P3, P1, PT, 0x80, 0x8 ;  /* 0x000000000008781c */ /* 0x000fe40001f83070 */
[----:B-1----:R-:W-:-:S04]  /*06c0*/  LEA R12, P6, R13, UR4, 0x3 ;  /* 0x000000040d0c7c11 */ /* 0x002fc8000f8c18ff */
[----:B------:R-:W-:-:S07]  /*06d0*/  LEA.HI.X R13, R13, UR5, R14, 0x3, P6 ;  /* 0x000000050d0d7c11 */ /* 0x000fce000b0f1c0e */
[----:B------:R-:W-:Y:S05]  /*06e0*/  @!P4 BRA `(.L_x_8) ;  /* 0x000000000038c947 */ /* 0x000fea0003800000 */
[----:B------:R-:W-:Y:S01]  /*06f0*/  IMAD.IADD R16, R7, 0x1, R4 ;  /* 0x0000000107107824 */ /* 0x000fe200078e0204 */
[----:B------:R1:W2:Y:S01]  /*0700*/  LDC.64 R14, c[0x3][R23+0x8] ;  /* 0x00c00200170e7b82 */ /* 0x0002a20000000a00 */
[----:B------:R-:W-:Y:S03]  /*0710*/  BSSY.RECONVERGENT B1, `(.L_x_9) ;  /* 0x0000007000017945 */ /* 0x000fe60003800200 */
[----:B------:R-:W-:-:S04]  /*0720*/  VIMNMX.U32 R11, PT, PT, R16, R21, !PT ;  /* 0x00000015100b7248 */ /* 0x000fc80007fe0000 */
[----:B------:R-:W-:-:S13]  /*0730*/  ISETP.GE.U32.AND P4, PT, R11, 0x20, PT ;  /* 0x000000200b00780c */ /* 0x000fda0003f86070 */
[----:B-1----:R-:W-:Y:S05]  /*0740*/  @!P4 BRA `(.L_x_10) ;  /* 0x000000000008c947 */ /* 0x002fea0003800000 */
[----:B------:R1:W5:Y:S01]  /*0750*/  LDG.E.64 R16, desc[UR6][R12.64+0x8] ;  /* 0x000008060c107981 */ /* 0x000362000c1e1b00 */
[----:B------:R-:W-:Y:S05]  /*0760*/  BRA `(.L_x_11) ;  /* 0x0000000000047947 */ /* 0x000fea0003800000 */
.L_x_10:
[----:B------:R3:W4:Y:S02]  /*0770*/  LDS.64 R16, [R25+0x8] ;  /* 0x0000080019107984 */ /* 0x0007240000000a00 */
.L_x_11:
[----:B------:R-:W-:Y:S05]  /*0780*/  BSYNC.RECONVERGENT B1 ;  /* 0x0000000000017941 */ /* 0x000fea0003800200 */
.L_x_9:
[----:B--2-45:R-:W-:Y:S02]  /*0790*/  IMAD R11, R17, R14, RZ ;  /* 0x0000000e110b7224 */ /* 0x034fe400078e02ff */
[----:B------:R-:W-:-:S04]  /*07a0*/  IMAD.WIDE.U32 R18, R14, R16, R18 ;  /* 0x000000100e127225 */ /* 0x000fc800078e0012 */
[----:B------:R-:W-:-:S05]  /*07b0*/  IMAD R11, R15, R16, R11 ;  /* 0x000000100f0b7224 */ /* 0x000fca00078e020b */
[----:B------:R-:W-:-:S07]  /*07c0*/  IADD3 R19, PT, PT, R19, R11, RZ ;  /* 0x0000000b13137210 */ /* 0x000fce0007ffe0ff */
.L_x_8:
[----:B------:R-:W-:Y:S05]  /*07d0*/  BSYNC.RECONVERGENT B0 ;  /* 0x0000000000007941 */ /* 0x000fea0003800200 */
.L_x_7:
[----:B------:R-:W-:Y:S02]  /*07e0*/  ISETP.NE.AND P4, PT, R10, 0x1, PT ;  /* 0x000000010a00780c */ /* 0x000fe40003f85270 */
[----:B------:R-:W-:-:S11]  /*07f0*/  IADD3 R11, PT, PT, -R5, 0x2, RZ ;  /* 0x00000002050b7810 */ /* 0x000fd60007ffe1ff */
[----:B------:R-:W-:Y:S05]  /*0800*/  @!P4 BRA `(.L_x_1) ;  /* 0x000000000050c947 */ /* 0x000fea0003800000 */
[----:B------:R-:W-:Y:S01]  /*0810*/  PLOP3.LUT P4, PT, P3, P2, PT, 0x80, 0x8 ;  /* 0x000000000008781c */ /* 0x000fe20001f85070 */
[----:B------:R-:W-:Y:S01]  /*0820*/  BSSY.RECONVERGENT B0, `(.L_x_1) ;  /* 0x0000012000007945 */ /* 0x000fe20003800200 */
[----:B------:R-:W-:-:S11]  /*0830*/  IMAD.MOV.U32 R11, RZ, RZ, R6 ;  /* 0x000000ffff0b7224 */ /* 0x000fd600078e0006 */
[----:B------:R-:W-:Y:S05]  /*0840*/  @!P4 BRA `(.L_x_12) ;  /* 0x00000000003cc947 */ /* 0x000fea0003800000 */
[----:B------:R-:W-:Y:S01]  /*0850*/  IMAD.IADD R16, R7, 0x1, R4 ;  /* 0x0000000107107824 */ /* 0x000fe200078e0204 */
[----:B------:R2:W4:Y:S01]  /*0860*/  LDC.64 R14, c[0x3][R23+0x10] ;  /* 0x00c00400170e7b82 */ /* 0x0005220000000a00 */
[----:B------:R-:W-:Y:S03]  /*0870*/  BSSY.RECONVERGENT B1, `(.L_x_13) ;  /* 0x0000007000017945 */ /* 0x000fe60003800200 */
[----:B------:R-:W-:-:S04]  /*0880*/  VIADDMNMX.U32 R11, R16, 0x1, R21, !PT ;  /* 0x00000001100b7846 */ /* 0x000fc80007800015 */
[----:B------:R-:W-:-:S13]  /*0890*/  ISETP.GE.U32.AND P4, PT, R11, 0x20, PT ;  /* 0x000000200b00780c */ /* 0x000fda0003f86070 */
[----:B--2---:R-:W-:Y:S05]  /*08a0*/  @!P4 BRA `(.L_x_14) ;  /* 0x000000000008c947 */ /* 0x004fea0003800000 */
[----:B-1----:R-:W5:Y:S01]  /*08b0*/  LDG.E.64 R12, desc[UR6][R12.64+0x10] ;  /* 0x000010060c0c7981 */ /* 0x002f62000c1e1b00 */
[----:B------:R-:W-:Y:S05]  /*08c0*/  BRA `(.L_x_15) ;  /* 0x0000000000047947 */ /* 0x000fea0003800000 */
.L_x_14:
[----:B-1----:R1:W2:Y:S02]  /*08d0*/  LDS.64 R12, [R25+0x10] ;  /* 0x00001000190c7984 */ /* 0x0022a40000000a00 */
.L_x_15:
[----:B------:R-:W-:Y:S05]  /*08e0*/  BSYNC.RECONVERGENT B1 ;  /* 0x0000000000017941 */ /* 0x000fea0003800200 */
.L_x_13:
[----:B--2-45:R-:W-:Y:S02]  /*08f0*/  IMAD R11, R13, R14, RZ ;  /* 0x0000000e0d0b7224 */ /* 0x034fe400078e02ff */
[----:B------:R-:W-:-:S04]  /*0900*/  IMAD.WIDE.U32 R18, R14, R12, R18 ;  /* 0x0000000c0e127225 */ /* 0x000fc800078e0012 */
[----:B------:R-:W-:Y:S02]  /*0910*/  IMAD R13, R15, R12, R11 ;  /* 0x0000000c0f0d7224 */ /* 0x000fe400078e020b */
[----:B------:R-:W-:Y:S02]  /*0920*/  IMAD.MOV.U32 R11, RZ, RZ, R6 ;  /* 0x000000ffff0b7224 */ /* 0x000fe400078e0006 */
[----:B------:R-:W-:-:S07]  /*0930*/  IMAD.IADD R19, R19, 0x1, R13 ;  /* 0x0000000113137824 */ /* 0x000fce00078e020d */
.L_x_12:
[----:B------:R-:W-:Y:S05]  /*0940*/  BSYNC.RECONVERGENT B0 ;  /* 0x0000000000007941 */ /* 0x000fea0003800200 */
.L_x_1:
[----:B-1----:R-:W-:-:S05]  /*0950*/  IABS R12, R5 ;  /* 0x00000005000c7213 */ /* 0x002fca0000000000 */
[----:B------:R-:W-:-:S05]  /*0960*/  IMAD.IADD R12, R5, 0x1, R12 ;  /* 0x00000001050c7824 */ /* 0x000fca00078e020c */
[----:B------:R-:W-:-:S13]  /*0970*/  ISETP.GE.U32.AND P4, PT, R12, 0x3, PT ;  /* 0x000000030c00780c */ /* 0x000fda0003f86070 */
[----:B------:R-:W-:Y:S05]  /*0980*/  @!P4 BRA `(.L_x_16) ;  /* 0x0000000400a0c947 */ /* 0x000fea0003800000 */
[----:B------:R-:W-:Y:S01]  /*0990*/  BSSY.RECONVERGENT B0, `(.L_x_16) ;  /* 0x0000067000007945 */ /* 0x000fe20003800200 */
[----:B------:R-:W-:Y:S01]  /*09a0*/  IADD3 R24, PT, PT, R24, R5, RZ ;  /* 0x0000000518187210 */ /* 0x000fe20007ffe0ff */
[----:B------:R-:W1:Y:S06]  /*09b0*/  LDCU UR4, c[0x0][0x394] ;  /* 0x00007280ff0477ac */ /* 0x000e6c0008000800 */
.L_x_36:
[--C-:B------:R-:W-:Y:S01]  /*09c0*/  IMAD.IADD R23, R2, 0x1, R11.reuse ;  /* 0x0000000102177824 */ /* 0x100fe200078e020b */
[----:B------:R-:W2:Y:S01]  /*09d0*/  LDC.64 R12, c[0x0][0x380] ;  /* 0x0000e000ff0c7b82 */ /* 0x000ea20000000a00 */
[----:B-1----:R-:W-:Y:S01]  /*09e0*/  IMAD.U32 R3, RZ, RZ, UR4 ;  /* 0x00000004ff037e24 */ /* 0x002fe2000f8e00ff */
[----:B------:R-:W-:Y:S01]  /*09f0*/  BSSY.RECONVERGENT B1, `(.L_x_17) ;  /* 0x0000017000017945 */ /* 0x000fe20003800200 */
[----:B0--3--:R-:W-:Y:S02]  /*0a00*/  IMAD.IADD R25, R24, 0x1, R11 ;  /* 0x0000000118197824 */ /* 0x009fe400078e020b */
[----:B------:R-:W-:Y:S01]  /*0a10*/  IMAD.IADD R15, R20, 0x1, R23 ;  /* 0x00000001140f7824 */ /* 0x000fe200078e0217 */
[----:B------:R-:W-:Y:S01]  /*0a20*/  ISETP.GE.AND P4, PT, R23, R3, PT ;  /* 0x000000031700720c */ /* 0x000fe20003f86270 */
[----:B------:R-:W-:-:S03]  /*0a30*/  IMAD.SHL.U32 R25, R25, 0x8, RZ ;  /* 0x0000000819197824 */ /* 0x000fc600078e00ff */
[----:B------:R-:W-:-:S04]  /*0a40*/  ISETP.GT.AND P4, PT, R23, -0x1, !P4 ;  /* 0xffffffff1700780c */ /* 0x000fc80006784270 */
[----:B------:R-:W-:Y:S01]  /*0a50*/  PLOP3.LUT P4, PT, P3, P4, PT, 0x80, 0x8 ;  /* 0x000000000008781c */ /* 0x000fe20001f89070 */
[----:B--2---:R-:W-:-:S12]  /*0a60*/  IMAD.WIDE R12, R15, 0x8, R12 ;  /* 0x000000080f0c7825 */ /* 0x004fd800078e020c */
[----:B------:R-:W-:Y:S05]  /*0a70*/  @!P4 BRA `(.L_x_18) ;  /* 0x000000000038c947 */ /* 0x000fea0003800000 */
[----:B------:R-:W-:Y:S01]  /*0a80*/  IADD3 R17, PT, PT, R4, R11, RZ ;  /* 0x0000000b04117210 */ /* 0x000fe20007ffe0ff */
[----:B------:R0:W1:Y:S01]  /*0a90*/  LDC.64 R14, c[0x3][R25] ;  /* 0x00c00000190e7b82 */ /* 0x0000620000000a00 */
[----:B------:R-:W-:Y:S02]  /*0aa0*/  BSSY.RECONVERGENT B2, `(.L_x_19) ;  /* 0x0000007000027945 */ /* 0x000fe40003800200 */
[----:B------:R-:W-:-:S04]  /*0ab0*/  VIMNMX.U32 R16, PT, PT, R21, R17, !PT ;  /* 0x0000001115107248 */ /* 0x000fc80007fe0000 */
[----:B------:R-:W-:-:S13]  /*0ac0*/  ISETP.GT.U32.AND P4, PT, R16, 0x1f, PT ;  /* 0x0000001f1000780c */ /* 0x000fda0003f84070 */
[----:B------:R-:W-:-:S06]  /*0ad0*/  @!P4 IMAD R16, R17, 0x8, R22 ;  /* 0x000000081110c824 */ /* 0x000fcc00078e0216 */
[----:B------:R-:W2:Y:S01]  /*0ae0*/  @!P4 LDS.64 R16, [R16] ;  /* 0x000000001010c984 */ /* 0x000ea20000000a00 */
[----:B0-----:R-:W-:Y:S05]  /*0af0*/  @!P4 BRA `(.L_x_20) ;  /* 0x000000000004c947 */ /* 0x001fea0003800000 */
[----:B--2---:R0:W5:Y:S02]  /*0b00*/  LDG.E.64 R16, desc[UR6][R12.64] ;  /* 0x000000060c107981 */ /* 0x004164000c1e1b00 */
.L_x_20:
[----:B------:R-:W-:Y:S05]  /*0b10*/  BSYNC.RECONVERGENT B2 ;  /* 0x0000000000027941 */ /* 0x000fea0003800200 */
.L_x_19:
[----:B-12--5:R-:W-:Y:S02]  /*0b20*/  IMAD R17, R17, R14, RZ ;  /* 0x0000000e11117224 */ /* 0x026fe400078e02ff */
[----:B------:R-:W-:-:S04]  /*0b30*/  IMAD.WIDE.U32 R18, R14, R16, R18 ;  /* 0x000000100e127225 */ /* 0x000fc800078e0012 */
[----:B------:R-:W-:-:S04]  /*0b40*/  IMAD R17, R15, R16, R17 ;  /* 0x000000100f117224 */ /* 0x000fc800078e0211 */
[----:B------:R-:W-:-:S07]  /*0b50*/  IMAD.IADD R19, R19, 0x1, R17 ;  /* 0x0000000113137824 */ /* 0x000fce00078e0211 */
.L_x_18:
[----:B------:R-:W-:Y:S05]  /*0b60*/  BSYNC.RECONVERGENT B1 ;  /* 0x0000000000017941 */ /* 0x000fea0003800200 */
.L_x_17:
[----:B------:R-:W-:Y:S01]  /*0b70*/  VIADD R14, R23, 0x1 ;  /* 0x00000001170e7836 */ /* 0x000fe20000000000 */
[----:B------:R-:W-:Y:S04]  /*0b80*/  BSSY.RECONVERGENT B1, `(.L_x_21) ;  /* 0x0000015000017945 */ /* 0x000fe80003800200 */
[----:B------:R-:W-:-:S04]  /*0b90*/  ISETP.GE.AND P4, PT, R14, R3, PT ;  /* 0x000000030e00720c */ /* 0x000fc80003f86270 */
[----:B------:R-:W-:-:S04]  /*0ba0*/  ISETP.GT.AND P4, PT, R14, -0x1, !P4 ;  /* 0xffffffff0e00780c */ /* 0x000fc80006784270 */
[----:B------:R-:W-:-:S13]  /*0bb0*/  PLOP3.LUT P4, PT, P3, P4, PT, 0x80, 0x8 ;  /* 0x000000000008781c */ /* 0x000fda0001f89070 */
[----:B------:R-:W-:Y:S05]  /*0bc0*/  @!P4 BRA `(.L_x_22) ;  /* 0x000000000040c947 */ /* 0x000fea0003800000 */
[----:B------:R1:W2:Y:S01]  /*0bd0*/  LDC.64 R14, c[0x3][R25+0x8] ;  /* 0x00c00200190e7b82 */ /* 0x0002a20000000a00 */
[----:B------:R-:W-:Y:S01]  /*0be0*/  IADD3 R16, PT, PT, R11, 0x1, R4 ;  /* 0x000000010b107810 */ /* 0x000fe20007ffe004 */
[----:B------:R-:W-:Y:S03]  /*0bf0*/  BSSY.RECONVERGENT B2, `(.L_x_23) ;  /* 0x0000009000027945 */ /* 0x000fe60003800200 */
[----:B------:R-:W-:-:S04]  /*0c00*/  VIMNMX.U32 R16, PT, PT, R21, R16, !PT ;  /* 0x0000001015107248 */ /* 0x000fc80007fe0000 */
[----:B------:R-:W-:-:S13]  /*0c10*/  ISETP.GE.U32.AND P4, PT, R16, 0x20, PT ;  /* 0x000000201000780c */ /* 0x000fda0003f86070 */
[----:B-1----:R-:W-:Y:S05]  /*0c20*/  @!P4 BRA `(.L_x_24) ;  /* 0x000000000008c947 */ /* 0x002fea0003800000 */
[----:B------:R3:W5:Y:S01]  /*0c30*/  LDG.E.64 R16, desc[UR6][R12.64+0x8] ;  /* 0x000008060c107981 */ /* 0x000762000c1e1b00 */
[----:B------:R-:W-:Y:S05]  /*0c40*/  BRA `(.L_x_25) ;  /* 0x00000000000c7947 */ /* 0x000fea0003800000 */
.L_x_24:
[----:B------:R-:W-:-:S04]  /*0c50*/  IMAD.IADD R17, R4, 0x1, R11 ;  /* 0x0000000104117824 */ /* 0x000fc800078e020b */
[----:B------:R-:W-:-:S06]  /*0c60*/  IMAD R16, R17, 0x8, R22 ;  /* 0x0000000811107824 */ /* 0x000fcc00078e0216 */
[----:B------:R-:W1:Y:S02]  /*0c70*/  LDS.64 R16, [R16+0x8] ;  /* 0x0000080010107984 */ /* 0x000e640000000a00 */
.L_x_25:
[----:B------:R-:W-:Y:S05]  /*0c80*/  BSYNC.RECONVERGENT B2 ;  /* 0x0000000000027941 */ /* 0x000fea0003800200 */
.L_x_23:
[----:B-12--5:R-:W-:Y:S02]  /*0c90*/  IMAD R17, R17, R14, RZ ;  /* 0x0000000e11117224 */ /* 0x026fe400078e02ff */
[----:B------:R-:W-:-:S04]  /*0ca0*/  IMAD.WIDE.U32 R18, R14, R16, R18 ;  /* 0x000000100e127225 */ /* 0x000fc800078e0012 */
[----:B------:R-:W-:-:S05]  /*0cb0*/  IMAD R17, R15, R16, R17 ;  /* 0x000000100f117224 */ /* 0x000fca00078e0211 */
[----:B------:R-:W-:-:S07]  /*0cc0*/  IADD3 R19, PT, PT, R19, R17, RZ ;  /* 0x0000001113137210 */ /* 0x000fce0007ffe0ff */
.L_x_22:
[----:B------:R-:W-:Y:S05]  /*0cd0*/  BSYNC.RECONVERGENT B1 ;  /* 0x0000000000017941 */ /* 0x000fea0003800200 */
.L_x_21:
        /* <DEDUP_REMOVED lines=14> */
.L_x_29:
[----:B------:R-:W-:-:S04]  /*0dc0*/  IMAD.IADD R17, R4, 0x1, R11 ;  /* 0x0000000104117824 */ /* 0x000fc800078e020b */
[----:B------:R-:W-:-:S06]  /*0dd0*/  IMAD R17, R17, 0x8, R22 ;  /* 0x0000000811117824 */ /* 0x000fcc00078e0216 */
[----:B------:R-:W4:Y:S02]  /*0de0*/  LDS.64 R16, [R17+0x10] ;  /* 0x0000100011107984 */ /* 0x000f240000000a00 */
.L_x_30:
[----:B------:R-:W-:Y:S05]  /*0df0*/  BSYNC.RECONVERGENT B2 ;  /* 0x0000000000027941 */ /* 0x000fea0003800200 */
.L_x_28:
[----:B--2-45:R-:W-:Y:S02]  /*0e00*/  IMAD R17, R17, R14, RZ ;  /* 0x0000000e11117224 */ /* 0x034fe400078e02ff */
[----:B------:R-:W-:-:S04]  /*0e10*/  IMAD.WIDE.U32 R18, R14, R16, R18 ;  /* 0x000000100e127225 */ /* 0x000fc800078e0012 */
[----:B------:R-:W-:-:S04]  /*0e20*/  IMAD R17, R15, R16, R17 ;  /* 0x000000100f117224 */ /* 0x000fc800078e0211 */
[----:B------:R-:W-:-:S07]  /*0e30*/  IMAD.IADD R19, R19, 0x1, R17 ;  /* 0x0000000113137824 */ /* 0x000fce00078e0211 */
.L_x_27:
[----:B------:R-:W-:Y:S05]  /*0e40*/  BSYNC.RECONVERGENT B1 ;  /* 0x0000000000017941 */ /* 0x000fea0003800200 */
.L_x_26:
[----:B------:R-:W-:Y:S01]  /*0e50*/  VIADD R14, R23, 0x3 ;  /* 0x00000003170e7836 */ /* 0x000fe20000000000 */
[----:B------:R-:W-:Y:S01]  /*0e60*/  BSSY.RECONVERGENT B1, `(.L_x_31) ;  /* 0x0000015000017945 */ /* 0x000fe20003800200 */
[----:B------:R-:W-:-:S03]  /*0e70*/  IADD3 R16, PT, PT, R11, 0x3, RZ ;  /* 0x000000030b107810 */ /* 0x000fc60007ffe0ff */
[----:B------:R-:W-:-:S04]  /*0e80*/  ISETP.GE.AND P4, PT, R14, R3, PT ;  /* 0x000000030e00720c */ /* 0x000fc80003f86270 */
[----:B------:R-:W-:-:S04]  /*0e90*/  ISETP.GT.AND P4, PT, R14, -0x1, !P4 ;  /* 0xffffffff0e00780c */ /* 0x000fc80006784270 */
[----:B------:R-:W-:-:S13]  /*0ea0*/  PLOP3.LUT P4, PT, P3, P4, PT, 0x80, 0x8 ;  /* 0x000000000008781c */ /* 0x000fda0001f89070 */
[----:B------:R-:W-:Y:S05]  /*0eb0*/  @!P4 BRA `(.L_x_32) ;  /* 0x00000000003cc947 */ /* 0x000fea0003800000 */
[----:B------:R2:W4:Y:S01]  /*0ec0*/  LDC.64 R14, c[0x3][R25+0x18] ;  /* 0x00c00600190e7b82 */ /* 0x0005220000000a00 */
[----:B------:R-:W-:Y:S01]  /*0ed0*/  VIADDMNMX.U32 R17, R16, R4, R21, !PT ;  /* 0x0000000410117246 */ /* 0x000fe20007800015 */
[----:B------:R-:W-:Y:S03]  /*0ee0*/  BSSY.RECONVERGENT B2, `(.L_x_33) ;  /* 0x0000008000027945 */ /* 0x000fe60003800200 */
[----:B------:R-:W-:-:S13]  /*0ef0*/  ISETP.GE.U32.AND P4, PT, R17, 0x20, PT ;  /* 0x000000201100780c */ /* 0x000fda0003f86070 */
[----:B--2---:R-:W-:Y:S05]  /*0f00*/  @!P4 BRA `(.L_x_34) ;  /* 0x000000000008c947 */ /* 0x004fea0003800000 */
[----:B01-3--:R-:W5:Y:S01]  /*0f10*/  LDG.E.64 R12, desc[UR6][R12.64+0x18] ;  /* 0x000018060c0c7981 */ /* 0x00bf62000c1e1b00 */
[----:B------:R-:W-:Y:S05]  /*0f20*/  BRA `(.L_x_35) ;  /* 0x00000000000c7947 */ /* 0x000fea0003800000 */
.L_x_34:
[----:B01-3--:R-:W-:-:S04]  /*0f30*/  IMAD.IADD R13, R4, 0x1, R11 ;  /* 0x00000001040d7824 */ /* 0x00bfc800078e020b */
[----:B------:R-:W-:-:S06]  /*0f40*/  IMAD R13, R13, 0x8, R22 ;  /* 0x000000080d0d7824 */ /* 0x000fcc00078e0216 */
[----:B------:R-:W0:Y:S02]  /*0f50*/  LDS.64 R12, [R13+0x18] ;  /* 0x000018000d0c7984 */ /* 0x000e240000000a00 */
.L_x_35:
[----:B------:R-:W-:Y:S05]  /*0f60*/  BSYNC.RECONVERGENT B2 ;  /* 0x0000000000027941 */ /* 0x000fea0003800200 */
.L_x_33:
[----:B0---45:R-:W-:Y:S02]  /*0f70*/  IMAD R13, R13, R14, RZ ;  /* 0x0000000e0d0d7224 */ /* 0x031fe400078e02ff */
[----:B------:R-:W-:-:S04]  /*0f80*/  IMAD.WIDE.U32 R18, R14, R12, R18 ;  /* 0x0000000c0e127225 */ /* 0x000fc800078e0012 */
[----:B------:R-:W-:-:S04]  /*0f90*/  IMAD R13, R15, R12, R13 ;  /* 0x0000000c0f0d7224 */ /* 0x000fc800078e020d */
[----:B------:R-:W-:-:S07]  /*0fa0*/  IMAD.IADD R19, R19, 0x1, R13 ;  /* 0x0000000113137824 */ /* 0x000fce00078e020d */
.L_x_32:
[----:B------:R-:W-:Y:S05]  /*0fb0*/  BSYNC.RECONVERGENT B1 ;  /* 0x0000000000017941 */ /* 0x000fea0003800200 */
.L_x_31:
[----:B01-3--:R-:W-:Y:S01]  /*0fc0*/  IABS R13, R5 ;  /* 0x00000005000d7213 */ /* 0x00bfe20000000000 */
[----:B------:R-:W-:-:S03]  /*0fd0*/  VIADD R11, R11, 0x4 ;  /* 0x000000040b0b7836 */ /* 0x000fc60000000000 */
[----:B------:R-:W-:-:S13]  /*0fe0*/  ISETP.NE.AND P4, PT, R16, R13, PT ;  /* 0x0000000d1000720c */ /* 0x000fda0003f85270 */
[----:B------:R-:W-:Y:S05]  /*0ff0*/  @P4 BRA `(.L_x_36) ;  /* 0xfffffff800704947 */ /* 0x000fea000383ffff */
[----:B------:R-:W-:Y:S05]  /*1000*/  BSYNC.RECONVERGENT B0 ;  /* 0x0000000000007941 */ /* 0x000fea0003800200 */
.L_x_16:
[----:B------:R-:W-:Y:S05]  /*1010*/  @P5 BRA `(.L_x_37) ;  /* 0xfffffff000c45947 */ /* 0x000fea000383ffff */
.L_x_0:
[----:B------:R-:W1:Y:S01]  /*1020*/  LDC.64 R4, c[0x0][0x388] ;  /* 0x0000e200ff047b82 */ /* 0x000e620000000a00 */
[----:B------:R-:W-:-:S04]  /*1030*/  IMAD R3, R0, R3, R2 ;  /* 0x0000000300037224 */ /* 0x000fc800078e0202 */
[----:B-1----:R-:W-:-:S05]  /*1040*/  IMAD.WIDE R2, R3, 0x8, R4 ;  /* 0x0000000803027825 */ /* 0x002fca00078e0204 */
[----:B------:R-:W-:Y:S01]  /*1050*/  STG.E.64 desc[UR6][R2.64], R18 ;  /* 0x0000001202007986 */ /* 0x000fe2000c101b06 */
[----:B------:R-:W-:Y:S05]  /*1060*/  EXIT ;  /* 0x000000000000794d */ /* 0x000fea0003800000 */
.L_x_38:
[----:B------:R-:W-:-:S00]  /*1070*/  BRA `(.L_x_38) ;  /* 0xfffffffc00fc7947 */ /* 0x000fc0000383ffff */
[----:B------:R-:W-:-:S00]  /*1080*/  NOP ;  /* 0x0000000000007918 */ /* 0x000fc00000000000 */
[----:B------:R-:W-:-:S00]  /*1090*/  NOP ;  /* 0x0000000000007918 */ /* 0x000fc00000000000 */
[----:B------:R-:W-:-:S00]  /*10a0*/  NOP ;  /* 0x0000000000007918 */ /* 0x000fc00000000000 */
[----:B------:R-:W-:-:S00]  /*10b0*/  NOP ;  /* 0x0000000000007918 */ /* 0x000fc00000000000 */
[----:B------:R-:W-:-:S00]  /*10c0*/  NOP ;  /* 0x0000000000007918 */ /* 0x000fc00000000000 */
[----:B------:R-:W-:-:S00]  /*10d0*/  NOP ;  /* 0x0000000000007918 */ /* 0x000fc00000000000 */
[----:B------:R-:W-:-:S00]  /*10e0*/  NOP ;  /* 0x0000000000007918 */ /* 0x000fc00000000000 */
[----:B------:R-:W-:-:S00]  /*10f0*/  NOP ;  /* 0x0000000000007918 */ /* 0x000fc00000000000 */
.L_x_39:


//--------------------- .nv.shared._Z17convolutionSharedPlS_iii --------------------------
	.section	.nv.shared._Z17convolutionSharedPlS_iii,"aw",@nobits
	.sectionflags	@""
	.align	8
.nv.shared._Z17convolutionSharedPlS_iii:
	.zero		9216


//--------------------- .nv.shared.reserved.0     --------------------------
	.section	.nv.shared.reserved.0,"aw",@nobits
	.weak		__nv_reservedSMEM_offset_0_alias
	.size		__nv_reservedSMEM_offset_0_alias, 0, 64
	.other		__nv_reservedSMEM_offset_0_alias,@"STO_CUDA_RESERVED_SHARED STV_DEFAULT"
__nv_reservedSMEM_offset_0_alias:
	.zero		0
	.zero		64


//--------------------- .nv.constant0._Z17convolutionSharedPlS_iii --------------------------
	.section	.nv.constant0._Z17convolutionSharedPlS_iii,"a",@progbits
	.sectionflags	@""
	.align	4
.nv.constant0._Z17convolutionSharedPlS_iii:
	.zero		924


//--------------------- SYMBOLS --------------------------

	.type		.nv.reservedSmem.offset0,@object
	.size		.nv.reservedSmem.offset0,0x4
	.type		.nv.reservedSmem.cap,@object
	.size		.nv.reservedSmem.cap,0x4
